	.headerflags	@"EF_CUDA_TEXMODE_UNIFIED EF_CUDA_64BIT_ADDRESS EF_CUDA_ACCELERATORS EF_CUDA_SM90 EF_CUDA_VIRTUAL_SM(EF_CUDA_SM90)"
	.elftype	@"ET_EXEC"


//--------------------- .nv.info                  --------------------------
	.section	.nv.info,"",@"SHT_CUDA_INFO"
	.align	4


	//----- nvinfo : EIATTR_REGCOUNT
	.align		4
        /*0000*/ 	.byte	0x04, 0x2f
        /*0002*/ 	.short	(.L_2 - .L_1)
	.align		4
.L_1:
        /*0004*/ 	.word	index@(triton_poi_fused_native_group_norm_relu_28)
        /*0008*/ 	.word	0x00000012


	//----- nvinfo : EIATTR_MIN_STACK_SIZE
	.align		4
.L_2:
        /*000c*/ 	.byte	0x04, 0x12
        /*000e*/ 	.short	(.L_4 - .L_3)
	.align		4
.L_3:
        /*0010*/ 	.word	index@(triton_poi_fused_native_group_norm_relu_28)
        /*0014*/ 	.word	0x00000000


	//----- nvinfo : EIATTR_FRAME_SIZE
	.align		4
.L_4:
        /*0018*/ 	.byte	0x04, 0x11
        /*001a*/ 	.short	(.L_6 - .L_5)
	.align		4
.L_5:
        /*001c*/ 	.word	index@(triton_poi_fused_native_group_norm_relu_28)
        /*0020*/ 	.word	0x00000000


	//----- nvinfo : EIATTR_MIN_STACK_SIZE
	.align		4
.L_6:
        /*0024*/ 	.byte	0x04, 0x12
        /*0026*/ 	.short	(.L_8 - .L_7)
	.align		4
.L_7:
        /*0028*/ 	.word	index@(triton_poi_fused_native_group_norm_relu_28)
        /*002c*/ 	.word	0x00000000
.L_8:


//--------------------- .nv.info.triton_poi_fused_native_group_norm_relu_28 --------------------------
	.section	.nv.info.triton_poi_fused_native_group_norm_relu_28,"",@"SHT_CUDA_INFO"
	.sectionflags	@""
	.align	4


	//----- nvinfo : EIATTR_CUDA_API_VERSION
	.align		4
        /*0000*/ 	.byte	0x04, 0x37
        /*0002*/ 	.short	(.L_10 - .L_9)
.L_9:
        /*0004*/ 	.word	0x0000007c


	//----- nvinfo : EIATTR_KPARAM_INFO
	.align		4
.L_10:
        /*0008*/ 	.byte	0x04, 0x17
        /*000a*/ 	.short	(.L_12 - .L_11)
.L_11:
        /*000c*/ 	.word	0x00000000
        /*0010*/ 	.short	0x0006
        /*0012*/ 	.short	0x0030
        /*0014*/ 	.byte	0x00, 0xf0, 0x11, 0x00


	//----- nvinfo : EIATTR_KPARAM_INFO
	.align		4
.L_12:
        /*0018*/ 	.byte	0x04, 0x17
        /*001a*/ 	.short	(.L_14 - .L_13)
.L_13:
        /*001c*/ 	.word	0x00000000
        /*0020*/ 	.short	0x0005
        /*0022*/ 	.short	0x0028
        /*0024*/ 	.byte	0x00, 0xf4, 0x21, 0x00


	//----- nvinfo : EIATTR_KPARAM_INFO
	.align		4
.L_14:
        /*0028*/ 	.byte	0x04, 0x17
        /*002a*/ 	.short	(.L_16 - .L_15)
.L_15:
        /*002c*/ 	.word	0x00000000
        /*0030*/ 	.short	0x0004
        /*0032*/ 	.short	0x0020
        /*0034*/ 	.byte	0x00, 0xf4, 0x21, 0x00


	//----- nvinfo : EIATTR_KPARAM_INFO
	.align		4
.L_16:
        /*0038*/ 	.byte	0x04, 0x17
        /*003a*/ 	.short	(.L_18 - .L_17)
.L_17:
        /*003c*/ 	.word	0x00000000
        /*0040*/ 	.short	0x0003
        /*0042*/ 	.short	0x0018
        /*0044*/ 	.byte	0x00, 0xf4, 0x21, 0x00


	//----- nvinfo : EIATTR_KPARAM_INFO
	.align		4
.L_18:
        /*0048*/ 	.byte	0x04, 0x17
        /*004a*/ 	.short	(.L_20 - .L_19)
.L_19:
        /*004c*/ 	.word	0x00000000
        /*0050*/ 	.short	0x0002
        /*0052*/ 	.short	0x0010
        /*0054*/ 	.byte	0x00, 0xf4, 0x21, 0x00


	//----- nvinfo : EIATTR_KPARAM_INFO
	.align		4
.L_20:
        /*0058*/ 	.byte	0x04, 0x17
        /*005a*/ 	.short	(.L_22 - .L_21)
.L_21:
        /*005c*/ 	.word	0x00000000
        /*0060*/ 	.short	0x0001
        /*0062*/ 	.short	0x0008
        /*0064*/ 	.byte	0x00, 0xf4, 0x21, 0x00


	//----- nvinfo : EIATTR_KPARAM_INFO
	.align		4
.L_22:
        /*0068*/ 	.byte	0x04, 0x17
        /*006a*/ 	.short	(.L_24 - .L_23)
.L_23:
        /*006c*/ 	.word	0x00000000
        /*0070*/ 	.short	0x0000
        /*0072*/ 	.short	0x0000
        /*0074*/ 	.byte	0x00, 0xf4, 0x21, 0x00


	//----- nvinfo : EIATTR_SPARSE_MMA_MASK
	.align		4
.L_24:
        /*0078*/ 	.byte	0x03, 0x50
        /*007a*/ 	.short	0x0000


	//----- nvinfo : EIATTR_MAXREG_COUNT
	.align		4
        /*007c*/ 	.byte	0x03, 0x1b
        /*007e*/ 	.short	0x00ff


	//----- nvinfo : EIATTR_EXIT_INSTR_OFFSETS
	.align		4
        /*0080*/ 	.byte	0x04, 0x1c
        /*0082*/ 	.short	(.L_26 - .L_25)


	//   ....[0]....
.L_25:
        /*0084*/ 	.word	0x000002f0


	//----- nvinfo : EIATTR_REQNTID
	.align		4
.L_26:
        /*0088*/ 	.byte	0x04, 0x10
        /*008a*/ 	.short	(.L_28 - .L_27)
.L_27:
        /*008c*/ 	.word	0x00000080
        /*0090*/ 	.word	0x00000001
        /*0094*/ 	.word	0x00000001


	//----- nvinfo : EIATTR_CBANK_PARAM_SIZE
	.align		4
.L_28:
        /*0098*/ 	.byte	0x03, 0x19
        /*009a*/ 	.short	0x0034


	//----- nvinfo : EIATTR_PARAM_CBANK
	.align		4
        /*009c*/ 	.byte	0x04, 0x0a
        /*009e*/ 	.short	(.L_30 - .L_29)
	.align		4
.L_29:
        /*00a0*/ 	.word	index@(.nv.constant0.triton_poi_fused_native_group_norm_relu_28)
        /*00a4*/ 	.short	0x0210
        /*00a6*/ 	.short	0x0034


	//----- nvinfo : EIATTR_SW_WAR
	.align		4
.L_30:
        /*00a8*/ 	.byte	0x04, 0x36
        /*00aa*/ 	.short	(.L_32 - .L_31)
.L_31:
        /*00ac*/ 	.word	0x00000008
.L_32:


//--------------------- .nv.callgraph             --------------------------
	.section	.nv.callgraph,"",@"SHT_CUDA_CALLGRAPH"
	.align	4
	.sectionentsize	8
	.align		4
        /*0000*/ 	.word	0x00000000
	.align		4
        /*0004*/ 	.word	0xffffffff
	.align		4
        /*0008*/ 	.word	0x00000000
	.align		4
        /*000c*/ 	.word	0xfffffffe
	.align		4
        /*0010*/ 	.word	0x00000000
	.align		4
        /*0014*/ 	.word	0xfffffffd
	.align		4
        /*0018*/ 	.word	0x00000000
	.align		4
        /*001c*/ 	.word	0xfffffffc


//--------------------- .nv.constant4             --------------------------
	.section	.nv.constant4,"a",@progbits
	.align	8
	.align		8
.nv.constant4:
        /*0000*/ 	.dword	_$_str


//--------------------- .text.triton_poi_fused_native_group_norm_relu_28 --------------------------
	.section	.text.triton_poi_fused_native_group_norm_relu_28,"ax",@progbits
	.align	128
        .global         triton_poi_fused_native_group_norm_relu_28
        .type           triton_poi_fused_native_group_norm_relu_28,@function
        .size           triton_poi_fused_native_group_norm_relu_28,(.L_x_1 - triton_poi_fused_native_group_norm_relu_28)
        .other          triton_poi_fused_native_group_norm_relu_28,@"STO_CUDA_ENTRY STV_DEFAULT"
triton_poi_fused_native_group_norm_relu_28:
.text.triton_poi_fused_native_group_norm_relu_28:
[----:B------:R-:W-:Y:S01]  /*0000*/  LDC R1, c[0x0][0x28] ;  /* 0x00000a00ff017b82 */ /* 0x000fe20000000800 */
[----:B------:R-:W1:Y:S07]  /*0010*/  S2R R0, SR_TID.X ;  /* 0x0000000000007919 */ /* 0x000e6e0000002100 */
[----:B------:R-:W2:Y:S01]  /*0020*/  LDC.64 R6, c[0x0][0x220] ;  /* 0x00008800ff067b82 */ /* 0x000ea20000000a00 */
[----:B------:R-:W-:Y:S01]  /*0030*/  ULDC.64 UR4, c[0x0][0x208] ;  /* 0x0000820000047ab9 */ /* 0x000fe20000000a00 */
[----:B------:R-:W3:Y:S06]  /*0040*/  S2R R3, SR_CTAID.X ;  /* 0x0000000000037919 */ /* 0x000eec0000002500 */
[----:B------:R-:W4:Y:S08]  /*0050*/  LDC.64 R12, c[0x0][0x210] ;  /* 0x00008400ff0c7b82 */ /* 0x000f300000000a00 */
[----:B------:R-:W5:Y:S08]  /*0060*/  LDC.64 R8, c[0x0][0x218] ;  /* 0x00008600ff087b82 */ /* 0x000f700000000a00 */
[----:B------:R-:W2:Y:S01]  /*0070*/  LDC.64 R14, c[0x0][0x228] ;  /* 0x00008a00ff0e7b82 */ /* 0x000ea20000000a00 */
[----:B-1----:R-:W-:-:S02]  /*0080*/  LOP3.LUT R0, R0, 0x7f, RZ, 0xc0, !PT ;  /* 0x0000007f00007812 */ /* 0x002fc400078ec0ff */
[----:B---3--:R-:W-:-:S03]  /*0090*/  SHF.R.S32.HI R2, RZ, 0x18, R3 ;  /* 0x00000018ff027819 */ /* 0x008fc60000011403 */
[----:B------:R-:W-:Y:S01]  /*00a0*/  IMAD R0, R3, 0x80, R0 ;  /* 0x0000008003007824 */ /* 0x000fe200078e0200 */
[----:B------:R-:W-:-:S04]  /*00b0*/  SGXT R3, R2, 0x1 ;  /* 0x000000010203781a */ /* 0x000fc80000000200 */
[CC--:B------:R-:W-:Y:S02]  /*00c0*/  LEA.HI R2, R3.reuse, R0.reuse, RZ, 0x8 ;  /* 0x0000000003027211 */ /* 0x0c0fe400078f40ff */
[----:B------:R-:W-:Y:S02]  /*00d0*/  LEA.HI R3, R3, R0, RZ, 0xc ;  /* 0x0000000003037211 */ /* 0x000fe400078f60ff */
[----:B------:R-:W-:Y:S02]  /*00e0*/  LOP3.LUT R5, R2, 0xffffff00, RZ, 0xc0, !PT ;  /* 0xffffff0002057812 */ /* 0x000fe400078ec0ff */
[----:B------:R-:W-:-:S03]  /*00f0*/  SHF.R.S32.HI R3, RZ, 0xc, R3 ;  /* 0x0000000cff037819 */ /* 0x000fc60000011403 */
[----:B------:R-:W-:-:S05]  /*0100*/  IMAD.IADD R2, R0, 0x1, -R5 ;  /* 0x0000000100027824 */ /* 0x000fca00078e0a05 */
[----:B------:R-:W-:-:S04]  /*0110*/  PRMT R4, R2, 0x9910, RZ ;  /* 0x0000991002047816 */ /* 0x000fc800000000ff */
[----:B------:R-:W-:-:S04]  /*0120*/  SHF.R.S32.HI R4, RZ, 0xf, R4 ;  /* 0x0000000fff047819 */ /* 0x000fc80000011404 */
[----:B------:R-:W-:-:S04]  /*0130*/  LOP3.LUT R5, R4, 0xffff, RZ, 0xc0, !PT ;  /* 0x0000ffff04057812 */ /* 0x000fc800078ec0ff */
[----:B------:R-:W-:-:S04]  /*0140*/  LEA.HI R4, R5, R2, RZ, 0x13 ;  /* 0x0000000205047211 */ /* 0x000fc800078f98ff */
[----:B------:R-:W-:-:S04]  /*0150*/  PRMT R4, R4, 0x9910, RZ ;  /* 0x0000991004047816 */ /* 0x000fc800000000ff */
[----:B------:R-:W-:-:S04]  /*0160*/  SHF.R.S32.HI R4, RZ, 0x3, R4 ;  /* 0x00000003ff047819 */ /* 0x000fc80000011404 */
[----:B------:R-:W-:-:S05]  /*0170*/  PRMT R4, R4, 0x9910, RZ ;  /* 0x0000991004047816 */ /* 0x000fca00000000ff */
[----:B------:R-:W-:Y:S02]  /*0180*/  IMAD R3, R3, 0x20, R4 ;  /* 0x0000002003037824 */ /* 0x000fe400078e0204 */
[----:B------:R-:W1:Y:S02]  /*0190*/  LDC.64 R4, c[0x0][0x230] ;  /* 0x00008c00ff047b82 */ /* 0x000e640000000a00 */
[----:B--2---:R-:W-:-:S06]  /*01a0*/  IMAD.WIDE R10, R3, 0x4, R6 ;  /* 0x00000004030a7825 */ /* 0x004fcc00078e0206 */
[----:B------:R-:W2:Y:S01]  /*01b0*/  LDG.E.EL R10, desc[UR4][R10.64] ;  /* 0x000000040a0a7981 */ /* 0x000ea2000c2e1900 */
[----:B----4-:R-:W-:-:S04]  /*01c0*/  IMAD.WIDE R6, R0, 0x4, R12 ;  /* 0x0000000400067825 */ /* 0x010fc800078e020c */
[----:B-----5:R-:W-:Y:S02]  /*01d0*/  IMAD.WIDE R8, R3, 0x4, R8 ;  /* 0x0000000403087825 */ /* 0x020fe400078e0208 */
[----:B------:R-:W3:Y:S02]  /*01e0*/  LDG.E R6, desc[UR4][R6.64] ;  /* 0x0000000406067981 */ /* 0x000ee4000c1e1900 */
[C---:B0-----:R-:W-:Y:S02]  /*01f0*/  IMAD.WIDE R12, R2.reuse, 0x4, R14 ;  /* 0x00000004020c7825 */ /* 0x041fe400078e020e */
[----:B------:R-:W3:Y:S04]  /*0200*/  LDG.E.EL R9, desc[UR4][R8.64] ;  /* 0x0000000408097981 */ /* 0x000ee8000c2e1900 */
[----:B------:R-:W4:Y:S01]  /*0210*/  LDG.E.EL R12, desc[UR4][R12.64] ;  /* 0x000000040c0c7981 */ /* 0x000f22000c2e1900 */
[----:B-1----:R-:W-:-:S06]  /*0220*/  IMAD.WIDE R4, R2, 0x4, R4 ;  /* 0x0000000402047825 */ /* 0x002fcc00078e0204 */
[----:B------:R-:W4:Y:S01]  /*0230*/  LDG.E.EL R5, desc[UR4][R4.64] ;  /* 0x0000000404057981 */ /* 0x000f22000c2e1900 */
[----:B------:R-:W-:-:S04]  /*0240*/  IMAD.MOV.U32 R3, RZ, RZ, 0x3c000000 ;  /* 0x3c000000ff037424 */ /* 0x000fc800078e00ff */
[----:B--2---:R-:W-:Y:S02]  /*0250*/  FFMA R14, R10, R3, 9.9999997473787516356e-06 ;  /* 0x3727c5ac0a0e7423 */ /* 0x004fe40000000003 */
[----:B------:R-:W0:Y:S04]  /*0260*/  LDC.64 R2, c[0x0][0x238] ;  /* 0x00008e00ff027b82 */ /* 0x000e280000000a00 */
[----:B------:R-:W1:Y:S01]  /*0270*/  MUFU.RSQ R14, R14 ;  /* 0x0000000e000e7308 */ /* 0x000e620000001400 */
[----:B---3--:R-:W-:-:S04]  /*0280*/  FADD R11, R6, -R9 ;  /* 0x80000009060b7221 */ /* 0x008fc80000000000 */
[----:B-1----:R-:W-:-:S04]  /*0290*/  FMUL R11, R14, R11 ;  /* 0x0000000b0e0b7220 */ /* 0x002fc80000400000 */
[----:B----4-:R-:W-:Y:S01]  /*02a0*/  FFMA R11, R12, R11, R5 ;  /* 0x0000000b0c0b7223 */ /* 0x010fe20000000005 */
[----:B0-----:R-:W-:-:S04]  /*02b0*/  IMAD.WIDE R2, R0, 0x4, R2 ;  /* 0x0000000400027825 */ /* 0x001fc800078e0202 */
[----:B------:R-:W-:-:S04]  /*02c0*/  FSETP.GEU.AND P0, PT, R11, RZ, PT ;  /* 0x000000ff0b00720b */ /* 0x000fc80003f0e000 */
[----:B------:R-:W-:-:S05]  /*02d0*/  FSEL R11, R11, RZ, P0 ;  /* 0x000000ff0b0b7208 */ /* 0x000fca0000000000 */
[----:B------:R-:W-:Y:S01]  /*02e0*/  STG.E desc[UR4][R2.64], R11 ;  /* 0x0000000b02007986 */ /* 0x000fe2000c101904 */
[----:B------:R-:W-:Y:S05]  /*02f0*/  EXIT ;  /* 0x000000000000794d */ /* 0x000fea0003800000 */
.L_x_0:
[----:B------:R-:W-:-:S00]  /*0300*/  BRA `(.L_x_0) ;  /* 0xfffffffc00fc7947 */ /* 0x000fc0000383ffff */
[----:B------:R-:W-:-:S00]  /*0310*/  NOP ;  /* 0x0000000000007918 */ /* 0x000fc00000000000 */
        /* <DEDUP_REMOVED lines=14> */
.L_x_1:


//--------------------- .nv.global.init           --------------------------
	.section	.nv.global.init,"aw",@progbits
.nv.global.init:
	.type		_$_str,@object
	.size		_$_str,(.L_0 - _$_str)
_$_str:
        /*0000*/ 	.byte	0x5f, 0x5f, 0x43, 0x55, 0x44, 0x41, 0x5f, 0x46, 0x54, 0x5a, 0x00
.L_0:


//--------------------- .nv.constant0.triton_poi_fused_native_group_norm_relu_28 --------------------------
	.section	.nv.constant0.triton_poi_fused_native_group_norm_relu_28,"a",@progbits
	.sectionflags	@""
	.align	4
.nv.constant0.triton_poi_fused_native_group_norm_relu_28:
	.zero		580
